//
// Generated by NVIDIA NVVM Compiler
//
// Compiler Build ID: CL-36424714
// Cuda compilation tools, release 13.0, V13.0.88
// Based on NVVM 20.0.0
//

.version 9.0
.target sm_100
.address_size 64

	// .globl	fhd_accumulate_kernel
.global .align 4 .b8 __cudart_i2opi_f[24] = {65, 144, 67, 60, 153, 149, 98, 219, 192, 221, 52, 245, 209, 87, 39, 252, 41, 21, 68, 78, 110, 131, 249, 162};

.visible .entry fhd_accumulate_kernel(
	.param .u64 .ptr .align 1 fhd_accumulate_kernel_param_0,
	.param .u64 .ptr .align 1 fhd_accumulate_kernel_param_1,
	.param .u64 .ptr .align 1 fhd_accumulate_kernel_param_2,
	.param .u64 .ptr .align 1 fhd_accumulate_kernel_param_3,
	.param .u64 .ptr .align 1 fhd_accumulate_kernel_param_4,
	.param .u64 .ptr .align 1 fhd_accumulate_kernel_param_5,
	.param .u64 .ptr .align 1 fhd_accumulate_kernel_param_6,
	.param .u64 .ptr .align 1 fhd_accumulate_kernel_param_7,
	.param .u64 .ptr .align 1 fhd_accumulate_kernel_param_8,
	.param .u64 .ptr .align 1 fhd_accumulate_kernel_param_9,
	.param .u32 fhd_accumulate_kernel_param_10,
	.param .u32 fhd_accumulate_kernel_param_11,
	.param .u64 .ptr .align 1 fhd_accumulate_kernel_param_12,
	.param .u64 .ptr .align 1 fhd_accumulate_kernel_param_13
)
{
	.local .align 4 .b8 	__local_depot0[28];
	.reg .b64 	%SP;
	.reg .b64 	%SPL;
	.reg .pred 	%p<20>;
	.reg .b32 	%r<89>;
	.reg .b32 	%f<87>;
	.reg .b64 	%rd<86>;
	.reg .b64 	%fd<5>;

	mov.u64 	%SPL, __local_depot0;
	ld.param.u64 	%rd25, [fhd_accumulate_kernel_param_7];
	ld.param.u64 	%rd26, [fhd_accumulate_kernel_param_8];
	ld.param.u64 	%rd27, [fhd_accumulate_kernel_param_9];
	ld.param.u32 	%r29, [fhd_accumulate_kernel_param_10];
	ld.param.u32 	%r30, [fhd_accumulate_kernel_param_11];
	add.u64 	%rd1, %SPL, 0;
	add.u64 	%rd2, %SPL, 0;
	mov.u32 	%r31, %ctaid.x;
	mov.u32 	%r32, %ntid.x;
	mov.u32 	%r33, %tid.x;
	mad.lo.s32 	%r1, %r31, %r32, %r33;
	setp.ge.s32 	%p1, %r1, %r30;
	@%p1 bra 	$L__BB0_21;
	cvta.to.global.u64 	%rd32, %rd25;
	cvta.to.global.u64 	%rd33, %rd26;
	cvta.to.global.u64 	%rd34, %rd27;
	mul.wide.s32 	%rd35, %r1, 4;
	add.s64 	%rd36, %rd32, %rd35;
	ld.global.nc.f32 	%f1, [%rd36];
	add.s64 	%rd37, %rd33, %rd35;
	ld.global.nc.f32 	%f2, [%rd37];
	add.s64 	%rd38, %rd34, %rd35;
	ld.global.nc.f32 	%f3, [%rd38];
	setp.lt.s32 	%p2, %r29, 1;
	mov.f32 	%f85, 0f00000000;
	mov.f32 	%f86, %f85;
	@%p2 bra 	$L__BB0_20;
	ld.param.u64 	%rd79, [fhd_accumulate_kernel_param_6];
	ld.param.u64 	%rd78, [fhd_accumulate_kernel_param_5];
	ld.param.u64 	%rd77, [fhd_accumulate_kernel_param_4];
	ld.param.u64 	%rd76, [fhd_accumulate_kernel_param_3];
	ld.param.u64 	%rd74, [fhd_accumulate_kernel_param_1];
	cvta.to.global.u64 	%rd3, %rd74;
	cvta.to.global.u64 	%rd4, %rd76;
	cvta.to.global.u64 	%rd5, %rd77;
	cvta.to.global.u64 	%rd6, %rd78;
	cvta.to.global.u64 	%rd7, %rd79;
	mov.f32 	%f86, 0f00000000;
	mov.b32 	%r80, 0;
	mov.f32 	%f85, %f86;
$L__BB0_3:
	ld.param.u64 	%rd75, [fhd_accumulate_kernel_param_2];
	ld.param.u64 	%rd73, [fhd_accumulate_kernel_param_0];
	cvta.to.global.u64 	%rd39, %rd73;
	mul.wide.u32 	%rd40, %r80, 4;
	add.s64 	%rd41, %rd39, %rd40;
	ld.global.nc.f32 	%f24, [%rd41];
	cvta.to.global.u64 	%rd42, %rd75;
	add.s64 	%rd43, %rd42, %rd40;
	ld.global.nc.f32 	%f25, [%rd43];
	add.s64 	%rd44, %rd3, %rd40;
	ld.global.nc.f32 	%f26, [%rd44];
	add.s64 	%rd45, %rd4, %rd40;
	ld.global.nc.f32 	%f27, [%rd45];
	mul.f32 	%f28, %f26, %f27;
	fma.rn.f32 	%f6, %f24, %f25, %f28;
	mul.f32 	%f29, %f27, %f24;
	mul.f32 	%f30, %f26, %f25;
	sub.f32 	%f7, %f29, %f30;
	add.s64 	%rd46, %rd5, %rd40;
	ld.global.nc.f32 	%f31, [%rd46];
	add.s64 	%rd47, %rd6, %rd40;
	ld.global.nc.f32 	%f32, [%rd47];
	mul.f32 	%f33, %f2, %f32;
	fma.rn.f32 	%f34, %f1, %f31, %f33;
	add.s64 	%rd48, %rd7, %rd40;
	ld.global.nc.f32 	%f35, [%rd48];
	fma.rn.f32 	%f36, %f3, %f35, %f34;
	mul.f32 	%f8, %f36, 0f40C90FDB;
	mul.f32 	%f37, %f8, 0f3F22F983;
	cvt.rni.s32.f32 	%r88, %f37;
	cvt.rn.f32.s32 	%f38, %r88;
	fma.rn.f32 	%f39, %f38, 0fBFC90FDA, %f8;
	fma.rn.f32 	%f40, %f38, 0fB3A22168, %f39;
	fma.rn.f32 	%f84, %f38, 0fA7C234C5, %f40;
	abs.f32 	%f10, %f8;
	setp.ltu.f32 	%p3, %f10, 0f47CE4780;
	mov.u32 	%r84, %r88;
	mov.f32 	%f83, %f84;
	@%p3 bra 	$L__BB0_11;
	setp.neu.f32 	%p4, %f10, 0f7F800000;
	@%p4 bra 	$L__BB0_6;
	mov.f32 	%f43, 0f00000000;
	mul.rn.f32 	%f83, %f8, %f43;
	mov.b32 	%r84, 0;
	bra.uni 	$L__BB0_11;
$L__BB0_6:
	mov.b32 	%r4, %f8;
	mov.b64 	%rd84, 0;
	mov.b32 	%r81, 0;
	mov.u64 	%rd82, __cudart_i2opi_f;
	mov.u64 	%rd83, %rd2;
$L__BB0_7:
	.pragma "nounroll";
	ld.global.nc.u32 	%r36, [%rd82];
	shl.b32 	%r37, %r4, 8;
	or.b32  	%r38, %r37, -2147483648;
	mad.wide.u32 	%rd51, %r36, %r38, %rd84;
	shr.u64 	%rd84, %rd51, 32;
	st.local.u32 	[%rd83], %rd51;
	add.s32 	%r81, %r81, 1;
	add.s64 	%rd83, %rd83, 4;
	add.s64 	%rd82, %rd82, 4;
	setp.ne.s32 	%p5, %r81, 6;
	@%p5 bra 	$L__BB0_7;
	shr.u32 	%r39, %r4, 23;
	st.local.u32 	[%rd2+24], %rd84;
	and.b32  	%r7, %r39, 31;
	and.b32  	%r40, %r39, 224;
	add.s32 	%r41, %r40, -128;
	shr.u32 	%r42, %r41, 5;
	mul.wide.u32 	%rd52, %r42, 4;
	sub.s64 	%rd14, %rd2, %rd52;
	ld.local.u32 	%r82, [%rd14+24];
	ld.local.u32 	%r83, [%rd14+20];
	setp.eq.s32 	%p6, %r7, 0;
	@%p6 bra 	$L__BB0_10;
	shf.l.wrap.b32 	%r82, %r83, %r82, %r7;
	ld.local.u32 	%r43, [%rd14+16];
	shf.l.wrap.b32 	%r83, %r43, %r83, %r7;
$L__BB0_10:
	shr.u32 	%r44, %r82, 30;
	shf.l.wrap.b32 	%r45, %r83, %r82, 2;
	shl.b32 	%r46, %r83, 2;
	shr.u32 	%r47, %r45, 31;
	add.s32 	%r48, %r47, %r44;
	neg.s32 	%r49, %r48;
	setp.lt.s32 	%p7, %r4, 0;
	selp.b32 	%r84, %r49, %r48, %p7;
	xor.b32  	%r50, %r45, %r4;
	shr.s32 	%r51, %r45, 31;
	xor.b32  	%r52, %r51, %r45;
	xor.b32  	%r53, %r51, %r46;
	cvt.u64.u32 	%rd53, %r52;
	shl.b64 	%rd54, %rd53, 32;
	cvt.u64.u32 	%rd55, %r53;
	or.b64  	%rd56, %rd54, %rd55;
	cvt.rn.f64.s64 	%fd1, %rd56;
	mul.f64 	%fd2, %fd1, 0d3BF921FB54442D19;
	cvt.rn.f32.f64 	%f41, %fd2;
	neg.f32 	%f42, %f41;
	setp.lt.s32 	%p8, %r50, 0;
	selp.f32 	%f83, %f42, %f41, %p8;
$L__BB0_11:
	add.s32 	%r55, %r84, 1;
	mul.rn.f32 	%f44, %f83, %f83;
	and.b32  	%r56, %r84, 1;
	setp.eq.b32 	%p10, %r56, 1;
	selp.f32 	%f45, %f83, 0f3F800000, %p10;
	fma.rn.f32 	%f46, %f44, %f45, 0f00000000;
	fma.rn.f32 	%f47, %f44, 0f37CBAC00, 0fBAB607ED;
	selp.f32 	%f48, 0fB94D4153, %f47, %p10;
	selp.f32 	%f49, 0f3C0885E4, 0f3D2AAABB, %p10;
	fma.rn.f32 	%f50, %f48, %f44, %f49;
	selp.f32 	%f51, 0fBE2AAAA8, 0fBEFFFFFF, %p10;
	fma.rn.f32 	%f52, %f50, %f44, %f51;
	fma.rn.f32 	%f53, %f52, %f46, %f45;
	and.b32  	%r57, %r55, 2;
	setp.eq.s32 	%p11, %r57, 0;
	mov.f32 	%f54, 0f00000000;
	sub.f32 	%f55, %f54, %f53;
	selp.f32 	%f14, %f53, %f55, %p11;
	@%p3 bra 	$L__BB0_19;
	setp.neu.f32 	%p12, %f10, 0f7F800000;
	@%p12 bra 	$L__BB0_14;
	mov.f32 	%f58, 0f00000000;
	mul.rn.f32 	%f84, %f8, %f58;
	mov.b32 	%r88, 0;
	bra.uni 	$L__BB0_19;
$L__BB0_14:
	mov.b32 	%r16, %f8;
	mov.b64 	%rd85, 0;
	mov.b32 	%r85, 0;
$L__BB0_15:
	.pragma "nounroll";
	mul.wide.u32 	%rd58, %r85, 4;
	mov.u64 	%rd59, __cudart_i2opi_f;
	add.s64 	%rd60, %rd59, %rd58;
	ld.global.nc.u32 	%r59, [%rd60];
	shl.b32 	%r60, %r16, 8;
	or.b32  	%r61, %r60, -2147483648;
	mad.wide.u32 	%rd61, %r59, %r61, %rd85;
	shr.u64 	%rd85, %rd61, 32;
	add.s64 	%rd62, %rd1, %rd58;
	st.local.u32 	[%rd62], %rd61;
	add.s32 	%r85, %r85, 1;
	setp.ne.s32 	%p13, %r85, 6;
	@%p13 bra 	$L__BB0_15;
	shr.u32 	%r62, %r16, 23;
	st.local.u32 	[%rd1+24], %rd85;
	and.b32  	%r19, %r62, 31;
	and.b32  	%r63, %r62, 224;
	add.s32 	%r64, %r63, -128;
	shr.u32 	%r65, %r64, 5;
	mul.wide.u32 	%rd63, %r65, 4;
	sub.s64 	%rd17, %rd1, %rd63;
	ld.local.u32 	%r86, [%rd17+24];
	ld.local.u32 	%r87, [%rd17+20];
	setp.eq.s32 	%p14, %r19, 0;
	@%p14 bra 	$L__BB0_18;
	shf.l.wrap.b32 	%r86, %r87, %r86, %r19;
	ld.local.u32 	%r66, [%rd17+16];
	shf.l.wrap.b32 	%r87, %r66, %r87, %r19;
$L__BB0_18:
	shr.u32 	%r67, %r86, 30;
	shf.l.wrap.b32 	%r68, %r87, %r86, 2;
	shl.b32 	%r69, %r87, 2;
	shr.u32 	%r70, %r68, 31;
	add.s32 	%r71, %r70, %r67;
	neg.s32 	%r72, %r71;
	setp.lt.s32 	%p15, %r16, 0;
	selp.b32 	%r88, %r72, %r71, %p15;
	xor.b32  	%r73, %r68, %r16;
	shr.s32 	%r74, %r68, 31;
	xor.b32  	%r75, %r74, %r68;
	xor.b32  	%r76, %r74, %r69;
	cvt.u64.u32 	%rd64, %r75;
	shl.b64 	%rd65, %rd64, 32;
	cvt.u64.u32 	%rd66, %r76;
	or.b64  	%rd67, %rd65, %rd66;
	cvt.rn.f64.s64 	%fd3, %rd67;
	mul.f64 	%fd4, %fd3, 0d3BF921FB54442D19;
	cvt.rn.f32.f64 	%f56, %fd4;
	neg.f32 	%f57, %f56;
	setp.lt.s32 	%p16, %r73, 0;
	selp.f32 	%f84, %f57, %f56, %p16;
$L__BB0_19:
	mul.rn.f32 	%f59, %f84, %f84;
	and.b32  	%r78, %r88, 1;
	setp.eq.b32 	%p17, %r78, 1;
	selp.f32 	%f60, 0f3F800000, %f84, %p17;
	fma.rn.f32 	%f61, %f59, %f60, 0f00000000;
	fma.rn.f32 	%f62, %f59, 0f37CBAC00, 0fBAB607ED;
	selp.f32 	%f63, %f62, 0fB94D4153, %p17;
	selp.f32 	%f64, 0f3D2AAABB, 0f3C0885E4, %p17;
	fma.rn.f32 	%f65, %f63, %f59, %f64;
	selp.f32 	%f66, 0fBEFFFFFF, 0fBE2AAAA8, %p17;
	fma.rn.f32 	%f67, %f65, %f59, %f66;
	fma.rn.f32 	%f68, %f67, %f61, %f60;
	and.b32  	%r79, %r88, 2;
	setp.eq.s32 	%p18, %r79, 0;
	mov.f32 	%f69, 0f00000000;
	sub.f32 	%f70, %f69, %f68;
	selp.f32 	%f71, %f68, %f70, %p18;
	mul.f32 	%f72, %f6, %f14;
	mul.f32 	%f73, %f7, %f71;
	sub.f32 	%f74, %f72, %f73;
	add.f32 	%f85, %f85, %f74;
	mul.f32 	%f75, %f6, %f71;
	fma.rn.f32 	%f76, %f7, %f14, %f75;
	add.f32 	%f86, %f86, %f76;
	add.s32 	%r80, %r80, 1;
	setp.ne.s32 	%p19, %r80, %r29;
	@%p19 bra 	$L__BB0_3;
$L__BB0_20:
	ld.param.u64 	%rd81, [fhd_accumulate_kernel_param_13];
	ld.param.u64 	%rd80, [fhd_accumulate_kernel_param_12];
	cvta.to.global.u64 	%rd68, %rd80;
	mul.wide.s32 	%rd69, %r1, 4;
	add.s64 	%rd70, %rd68, %rd69;
	ld.global.f32 	%f77, [%rd70];
	add.f32 	%f78, %f85, %f77;
	st.global.f32 	[%rd70], %f78;
	cvta.to.global.u64 	%rd71, %rd81;
	add.s64 	%rd72, %rd71, %rd69;
	ld.global.f32 	%f79, [%rd72];
	add.f32 	%f80, %f86, %f79;
	st.global.f32 	[%rd72], %f80;
$L__BB0_21:
	ret;

}


// ===== COMPILED SASS (sm_100) =====

	.target	sm_100

	.elftype	@"ET_EXEC"


//--------------------- .note.nv.tkinfo           --------------------------
	.section	.note.nv.tkinfo,"",@"SHT_NOTE"
	.sectionflags	@"SHF_NOTE_NV_TKINFO"
	.tkinfo
        /*0018*/ 	.word	0x00000002
        /*0030*/ 	.string	""
        /*0030*/ 	.string	"ptxas"
        /*0030*/ 	.string	"Cuda compilation tools, release 13.0, V13.0.88"
        /*0030*/ 	.string	"Build cuda_13.0.r13.0/compiler.36424714_0"
        /*0030*/ 	.string	"-arch sm_100 -m 64 "



//--------------------- .note.nv.cuinfo           --------------------------
	.section	.note.nv.cuinfo,"",@"SHT_NOTE"
	.sectionflags	@"SHF_NOTE_NV_CUINFO"
        /*0018*/ 	.short	0x0002
        /*001a*/ 	.short	0x0064
        /*001c*/ 	.short	0x0082
	.zero		2


//--------------------- .nv.info                  --------------------------
	.section	.nv.info,"",@"SHT_CUDA_INFO"
	.align	4


	//----- nvinfo : EIATTR_REGCOUNT
	.align		4
        /*0000*/ 	.byte	0x04, 0x2f
        /*0002*/ 	.short	(.L_2 - .L_1)
	.align		4
.L_1:
        /*0004*/ 	.word	index@(fhd_accumulate_kernel)
        /*0008*/ 	.word	0x00000020


	//----- nvinfo : EIATTR_FRAME_SIZE
	.align		4
.L_2:
        /*000c*/ 	.byte	0x04, 0x11
        /*000e*/ 	.short	(.L_4 - .L_3)
	.align		4
.L_3:
        /*0010*/ 	.word	index@(fhd_accumulate_kernel)
        /*0014*/ 	.word	0x00000000


	//----- nvinfo : EIATTR_MIN_STACK_SIZE
	.align		4
.L_4:
        /*0018*/ 	.byte	0x04, 0x12
        /*001a*/ 	.short	(.L_6 - .L_5)
	.align		4
.L_5:
        /*001c*/ 	.word	index@(fhd_accumulate_kernel)
        /*0020*/ 	.word	0x00000000
.L_6:


//--------------------- .nv.compat                --------------------------
	.section	.nv.compat,"",@"SHT_CUDA_COMPAT_INFO"
	.align	4
        /*0000*/ 	.byte	0x02, 0x09, 0x00, 0x00, 0x02, 0x02, 0x01, 0x00, 0x02, 0x05, 0x05, 0x00, 0x03, 0x07, 0x01, 0x01
        /*0010*/ 	.byte	0x02, 0x03, 0x00, 0x00, 0x02, 0x06, 0x01, 0x00, 0x04, 0x0b, 0x08, 0x00, 0x01, 0x00, 0x00, 0x00
        /*0020*/ 	.byte	0x00, 0x00, 0x00, 0x00


//--------------------- .nv.info.fhd_accumulate_kernel --------------------------
	.section	.nv.info.fhd_accumulate_kernel,"",@"SHT_CUDA_INFO"
	.sectionflags	@""
	.align	4


	//----- nvinfo : EIATTR_CUDA_API_VERSION
	.align		4
        /*0000*/ 	.byte	0x04, 0x37
        /*0002*/ 	.short	(.L_8 - .L_7)
.L_7:
        /*0004*/ 	.word	0x00000082


	//----- nvinfo : EIATTR_KPARAM_INFO
	.align		4
.L_8:
        /*0008*/ 	.byte	0x04, 0x17
        /*000a*/ 	.short	(.L_10 - .L_9)
.L_9:
        /*000c*/ 	.word	0x00000000
        /*0010*/ 	.short	0x000d
        /*0012*/ 	.short	0x0060
        /*0014*/ 	.byte	0x00, 0xf5, 0x21, 0x00


	//----- nvinfo : EIATTR_KPARAM_INFO
	.align		4
.L_10:
        /*0018*/ 	.byte	0x04, 0x17
        /*001a*/ 	.short	(.L_12 - .L_11)
.L_11:
        /*001c*/ 	.word	0x00000000
        /*0020*/ 	.short	0x000c
        /*0022*/ 	.short	0x0058
        /*0024*/ 	.byte	0x00, 0xf5, 0x21, 0x00


	//----- nvinfo : EIATTR_KPARAM_INFO
	.align		4
.L_12:
        /*0028*/ 	.byte	0x04, 0x17
        /*002a*/ 	.short	(.L_14 - .L_13)
.L_13:
        /*002c*/ 	.word	0x00000000
        /*0030*/ 	.short	0x000b
        /*0032*/ 	.short	0x0054
        /*0034*/ 	.byte	0x00, 0xf0, 0x11, 0x00


	//----- nvinfo : EIATTR_KPARAM_INFO
	.align		4
.L_14:
        /*0038*/ 	.byte	0x04, 0x17
        /*003a*/ 	.short	(.L_16 - .L_15)
.L_15:
        /*003c*/ 	.word	0x00000000
        /*0040*/ 	.short	0x000a
        /*0042*/ 	.short	0x0050
        /*0044*/ 	.byte	0x00, 0xf0, 0x11, 0x00


	//----- nvinfo : EIATTR_KPARAM_INFO
	.align		4
.L_16:
        /*0048*/ 	.byte	0x04, 0x17
        /*004a*/ 	.short	(.L_18 - .L_17)
.L_17:
        /*004c*/ 	.word	0x00000000
        /*0050*/ 	.short	0x0009
        /*0052*/ 	.short	0x0048
        /*0054*/ 	.byte	0x00, 0xf5, 0x21, 0x00


	//----- nvinfo : EIATTR_KPARAM_INFO
	.align		4
.L_18:
        /*0058*/ 	.byte	0x04, 0x17
        /*005a*/ 	.short	(.L_20 - .L_19)
.L_19:
        /*005c*/ 	.word	0x00000000
        /*0060*/ 	.short	0x0008
        /*0062*/ 	.short	0x0040
        /*0064*/ 	.byte	0x00, 0xf5, 0x21, 0x00


	//----- nvinfo : EIATTR_KPARAM_INFO
	.align		4
.L_20:
        /*0068*/ 	.byte	0x04, 0x17
        /*006a*/ 	.short	(.L_22 - .L_21)
.L_21:
        /*006c*/ 	.word	0x00000000
        /*0070*/ 	.short	0x0007
        /*0072*/ 	.short	0x0038
        /*0074*/ 	.byte	0x00, 0xf5, 0x21, 0x00


	//----- nvinfo : EIATTR_KPARAM_INFO
	.align		4
.L_22:
        /*0078*/ 	.byte	0x04, 0x17
        /*007a*/ 	.short	(.L_24 - .L_23)
.L_23:
        /*007c*/ 	.word	0x00000000
        /*0080*/ 	.short	0x0006
        /*0082*/ 	.short	0x0030
        /*0084*/ 	.byte	0x00, 0xf5, 0x21, 0x00


	//----- nvinfo : EIATTR_KPARAM_INFO
	.align		4
.L_24:
        /*0088*/ 	.byte	0x04, 0x17
        /*008a*/ 	.short	(.L_26 - .L_25)
.L_25:
        /*008c*/ 	.word	0x00000000
        /*0090*/ 	.short	0x0005
        /*0092*/ 	.short	0x0028
        /*0094*/ 	.byte	0x00, 0xf5, 0x21, 0x00


	//----- nvinfo : EIATTR_KPARAM_INFO
	.align		4
.L_26:
        /*0098*/ 	.byte	0x04, 0x17
        /*009a*/ 	.short	(.L_28 - .L_27)
.L_27:
        /*009c*/ 	.word	0x00000000
        /*00a0*/ 	.short	0x0004
        /*00a2*/ 	.short	0x0020
        /*00a4*/ 	.byte	0x00, 0xf5, 0x21, 0x00


	//----- nvinfo : EIATTR_KPARAM_INFO
	.align		4
.L_28:
        /*00a8*/ 	.byte	0x04, 0x17
        /*00aa*/ 	.short	(.L_30 - .L_29)
.L_29:
        /*00ac*/ 	.word	0x00000000
        /*00b0*/ 	.short	0x0003
        /*00b2*/ 	.short	0x0018
        /*00b4*/ 	.byte	0x00, 0xf5, 0x21, 0x00


	//----- nvinfo : EIATTR_KPARAM_INFO
	.align		4
.L_30:
        /*00b8*/ 	.byte	0x04, 0x17
        /*00ba*/ 	.short	(.L_32 - .L_31)
.L_31:
        /*00bc*/ 	.word	0x00000000
        /*00c0*/ 	.short	0x0002
        /*00c2*/ 	.short	0x0010
        /*00c4*/ 	.byte	0x00, 0xf5, 0x21, 0x00


	//----- nvinfo : EIATTR_KPARAM_INFO
	.align		4
.L_32:
        /*00c8*/ 	.byte	0x04, 0x17
        /*00ca*/ 	.short	(.L_34 - .L_33)
.L_33:
        /*00cc*/ 	.word	0x00000000
        /*00d0*/ 	.short	0x0001
        /*00d2*/ 	.short	0x0008
        /*00d4*/ 	.byte	0x00, 0xf5, 0x21, 0x00


	//----- nvinfo : EIATTR_KPARAM_INFO
	.align		4
.L_34:
        /*00d8*/ 	.byte	0x04, 0x17
        /*00da*/ 	.short	(.L_36 - .L_35)
.L_35:
        /*00dc*/ 	.word	0x00000000
        /*00e0*/ 	.short	0x0000
        /*00e2*/ 	.short	0x0000
        /*00e4*/ 	.byte	0x00, 0xf5, 0x21, 0x00


	//----- nvinfo : EIATTR_SPARSE_MMA_MASK
	.align		4
.L_36:
        /*00e8*/ 	.byte	0x03, 0x50
        /*00ea*/ 	.short	0x0000


	//----- nvinfo : EIATTR_MAXREG_COUNT
	.align		4
        /*00ec*/ 	.byte	0x03, 0x1b
        /*00ee*/ 	.short	0x00ff


	//----- nvinfo : EIATTR_MERCURY_ISA_VERSION
	.align		4
        /*00f0*/ 	.byte	0x03, 0x5f
        /*00f2*/ 	.short	0x0101


	//----- nvinfo : EIATTR_VRC_CTA_INIT_COUNT
	.align		4
        /*00f4*/ 	.byte	0x02, 0x4a
	.zero		1
	.zero		1


	//----- nvinfo : EIATTR_EXIT_INSTR_OFFSETS
	.align		4
        /*00f8*/ 	.byte	0x04, 0x1c
        /*00fa*/ 	.short	(.L_38 - .L_37)


	//   ....[0]....
.L_37:
        /*00fc*/ 	.word	0x00000070


	//   ....[1]....
        /*0100*/ 	.word	0x00001330


	//----- nvinfo : EIATTR_CRS_STACK_SIZE
	.align		4
.L_38:
        /*0104*/ 	.byte	0x04, 0x1e
        /*0106*/ 	.short	(.L_40 - .L_39)
.L_39:
        /*0108*/ 	.word	0x00000000


	//----- nvinfo : EIATTR_CBANK_PARAM_SIZE
	.align		4
.L_40:
        /*010c*/ 	.byte	0x03, 0x19
        /*010e*/ 	.short	0x0068


	//----- nvinfo : EIATTR_PARAM_CBANK
	.align		4
        /*0110*/ 	.byte	0x04, 0x0a
        /*0112*/ 	.short	(.L_42 - .L_41)
	.align		4
.L_41:
        /*0114*/ 	.word	index@(.nv.constant0.fhd_accumulate_kernel)
        /*0118*/ 	.short	0x0380
        /*011a*/ 	.short	0x0068


	//----- nvinfo : EIATTR_SW_WAR
	.align		4
.L_42:
        /*011c*/ 	.byte	0x04, 0x36
        /*011e*/ 	.short	(.L_44 - .L_43)
.L_43:
        /*0120*/ 	.word	0x00000008
.L_44:


//--------------------- .nv.callgraph             --------------------------
	.section	.nv.callgraph,"",@"SHT_CUDA_CALLGRAPH"
	.align	4
	.sectionentsize	8
	.align		4
        /*0000*/ 	.word	0x00000000
	.align		4
        /*0004*/ 	.word	0xffffffff
	.align		4
        /*0008*/ 	.word	0x00000000
	.align		4
        /*000c*/ 	.word	0xfffffffe
	.align		4
        /*0010*/ 	.word	0x00000000
	.align		4
        /*0014*/ 	.word	0xfffffffd
	.align		4
        /*0018*/ 	.word	0x00000000
	.align		4
        /*001c*/ 	.word	0xfffffffc


//--------------------- .nv.constant4             --------------------------
	.section	.nv.constant4,"a",@progbits
	.align	8
	.align		8
.nv.constant4:
        /*0000*/ 	.dword	__cudart_i2opi_f


//--------------------- .text.fhd_accumulate_kernel --------------------------
	.section	.text.fhd_accumulate_kernel,"ax",@progbits
	.align	128
        .global         fhd_accumulate_kernel
        .type           fhd_accumulate_kernel,@function
        .size           fhd_accumulate_kernel,(.L_x_13 - fhd_accumulate_kernel)
        .other          fhd_accumulate_kernel,@"STO_CUDA_ENTRY STV_DEFAULT"
fhd_accumulate_kernel:
.text.fhd_accumulate_kernel:
[----:B------:R-:W-:Y:S01]  /*0000*/  LDC R1, c[0x0][0x37c] ;  /* 0x0000df00ff017b82 */ /* 0x000fe20000000800 */
[----:B------:R-:W0:Y:S07]  /*0010*/  S2R R3, SR_TID.X ;  /* 0x0000000000037919 */ /* 0x000e2e0000002100 */
[----:B------:R-:W0:Y:S01]  /*0020*/  S2UR UR4, SR_CTAID.X ;  /* 0x00000000000479c3 */ /* 0x000e220000002500 */
[----:B------:R-:W1:Y:S07]  /*0030*/  LDCU UR5, c[0x0][0x3d4] ;  /* 0x00007a80ff0577ac */ /* 0x000e6e0008000800 */
[----:B------:R-:W0:Y:S02]  /*0040*/  LDC R0, c[0x0][0x360] ;  /* 0x0000d800ff007b82 */ /* 0x000e240000000800 */
[----:B0-----:R-:W-:-:S05]  /*0050*/  IMAD R0, R0, UR4, R3 ;  /* 0x0000000400007c24 */ /* 0x001fca000f8e0203 */
[----:B-1----:R-:W-:-:S13]  /*0060*/  ISETP.GE.AND P0, PT, R0, UR5, PT ;  /* 0x0000000500007c0c */ /* 0x002fda000bf06270 */
[----:B------:R-:W-:Y:S05]  /*0070*/  @P0 EXIT ;  /* 0x000000000000094d */ /* 0x000fea0003800000 */
[----:B------:R-:W0:Y:S01]  /*0080*/  LDCU UR4, c[0x0][0x3d0] ;  /* 0x00007a00ff0477ac */ /* 0x000e220008000800 */
[----:B------:R-:W-:Y:S01]  /*0090*/  CS2R R2, SRZ ;  /* 0x0000000000027805 */ /* 0x000fe2000001ff00 */
[----:B------:R-:W1:Y:S01]  /*00a0*/  LDCU.64 UR6, c[0x0][0x358] ;  /* 0x00006b00ff0677ac */ /* 0x000e620008000a00 */
[----:B0-----:R-:W-:-:S09]  /*00b0*/  UISETP.GE.AND UP0, UPT, UR4, 0x1, UPT ;  /* 0x000000010400788c */ /* 0x001fd2000bf06270 */
[----:B-1----:R-:W-:Y:S05]  /*00c0*/  BRA.U !UP0, `(.L_x_0) ;  /* 0x0000001108707547 */ /* 0x002fea000b800000 */
[----:B------:R-:W0:Y:S08]  /*00d0*/  LDC.64 R8, c[0x0][0x3b8] ;  /* 0x0000ee00ff087b82 */ /* 0x000e300000000a00 */
[----:B------:R-:W1:Y:S08]  /*00e0*/  LDC.64 R10, c[0x0][0x3c0] ;  /* 0x0000f000ff0a7b82 */ /* 0x000e700000000a00 */
[----:B------:R-:W2:Y:S01]  /*00f0*/  LDC.64 R12, c[0x0][0x3c8] ;  /* 0x0000f200ff0c7b82 */ /* 0x000ea20000000a00 */
[----:B0-----:R-:W-:-:S05]  /*0100*/  IMAD.WIDE R8, R0, 0x4, R8 ;  /* 0x0000000400087825 */ /* 0x001fca00078e0208 */
[----:B------:R0:W5:Y:S01]  /*0110*/  LDG.E.CONSTANT R4, desc[UR6][R8.64] ;  /* 0x0000000608047981 */ /* 0x000162000c1e9900 */
[----:B-1----:R-:W-:-:S05]  /*0120*/  IMAD.WIDE R10, R0, 0x4, R10 ;  /* 0x00000004000a7825 */ /* 0x002fca00078e020a */
[----:B------:R0:W5:Y:S01]  /*0130*/  LDG.E.CONSTANT R5, desc[UR6][R10.64] ;  /* 0x000000060a057981 */ /* 0x000162000c1e9900 */
[----:B--2---:R-:W-:-:S05]  /*0140*/  IMAD.WIDE R12, R0, 0x4, R12 ;  /* 0x00000004000c7825 */ /* 0x004fca00078e020c */
[----:B------:R0:W5:Y:S01]  /*0150*/  LDG.E.CONSTANT R6, desc[UR6][R12.64] ;  /* 0x000000060c067981 */ /* 0x000162000c1e9900 */
[----:B------:R-:W-:Y:S01]  /*0160*/  CS2R R2, SRZ ;  /* 0x0000000000027805 */ /* 0x000fe2000001ff00 */
[----:B------:R-:W-:-:S07]  /*0170*/  IMAD.MOV.U32 R7, RZ, RZ, RZ ;  /* 0x000000ffff077224 */ /* 0x000fce00078e00ff */
.L_x_11:
[----:B------:R-:W1:Y:S08]  /*0180*/  LDC.64 R24, c[0x0][0x3a8] ;  /* 0x0000ea00ff187b82 */ /* 0x000e700000000a00 */
[----:B------:R-:W2:Y:S08]  /*0190*/  LDC.64 R26, c[0x0][0x3a0] ;  /* 0x0000e800ff1a7b82 */ /* 0x000eb00000000a00 */
[----:B------:R-:W3:Y:S01]  /*01a0*/  LDC.64 R28, c[0x0][0x3b0] ;  /* 0x0000ec00ff1c7b82 */ /* 0x000ee20000000a00 */
[----:B-1----:R-:W-:-:S07]  /*01b0*/  IMAD.WIDE.U32 R24, R7, 0x4, R24 ;  /* 0x0000000407187825 */ /* 0x002fce00078e0018 */
[----:B------:R-:W1:Y:S01]  /*01c0*/  LDC.64 R14, c[0x0][0x390] ;  /* 0x0000e400ff0e7b82 */ /* 0x000e620000000a00 */
[----:B------:R-:W4:Y:S01]  /*01d0*/  LDG.E.CONSTANT R24, desc[UR6][R24.64] ;  /* 0x0000000618187981 */ /* 0x000f22000c1e9900 */
[----:B--2---:R-:W-:-:S06]  /*01e0*/  IMAD.WIDE.U32 R26, R7, 0x4, R26 ;  /* 0x00000004071a7825 */ /* 0x004fcc00078e001a */
[----:B0-----:R-:W0:Y:S01]  /*01f0*/  LDC.64 R10, c[0x0][0x388] ;  /* 0x0000e200ff0a7b82 */ /* 0x001e220000000a00 */
[----:B------:R-:W2:Y:S01]  /*0200*/  LDG.E.CONSTANT R27, desc[UR6][R26.64] ;  /* 0x000000061a1b7981 */ /* 0x000ea2000c1e9900 */
[----:B---3--:R-:W-:-:S06]  /*0210*/  IMAD.WIDE.U32 R28, R7, 0x4, R28 ;  /* 0x00000004071c7825 */ /* 0x008fcc00078e001c */
[----:B------:R-:W3:Y:S01]  /*0220*/  LDC.64 R8, c[0x0][0x398] ;  /* 0x0000e600ff087b82 */ /* 0x000ee20000000a00 */
[----:B------:R-:W2:Y:S07]  /*0230*/  LDG.E.CONSTANT R25, desc[UR6][R28.64] ;  /* 0x000000061c197981 */ /* 0x000eae000c1e9900 */
[----:B------:R-:W3:Y:S01]  /*0240*/  LDC.64 R16, c[0x0][0x380] ;  /* 0x0000e000ff107b82 */ /* 0x000ee20000000a00 */
[----:B-1----:R-:W-:-:S06]  /*0250*/  IMAD.WIDE.U32 R14, R7, 0x4, R14 ;  /* 0x00000004070e7825 */ /* 0x002fcc00078e000e */
[----:B------:R-:W2:Y:S01]  /*0260*/  LDG.E.CONSTANT R14, desc[UR6][R14.64] ;  /* 0x000000060e0e7981 */ /* 0x000ea2000c1e9900 */
[----:B0-----:R-:W-:-:S06]  /*0270*/  IMAD.WIDE.U32 R22, R7, 0x4, R10 ;  /* 0x0000000407167825 */ /* 0x001fcc00078e000a */
[----:B------:R0:W2:Y:S01]  /*0280*/  LDG.E.CONSTANT R23, desc[UR6][R22.64] ;  /* 0x0000000616177981 */ /* 0x0000a2000c1e9900 */
[----:B---3--:R-:W-:-:S06]  /*0290*/  IMAD.WIDE.U32 R8, R7, 0x4, R8 ;  /* 0x0000000407087825 */ /* 0x008fcc00078e0008 */
[----:B------:R-:W3:Y:S01]  /*02a0*/  LDG.E.CONSTANT R8, desc[UR6][R8.64] ;  /* 0x0000000608087981 */ /* 0x000ee2000c1e9900 */
[----:B------:R-:W-:-:S06]  /*02b0*/  IMAD.WIDE.U32 R16, R7, 0x4, R16 ;  /* 0x0000000407107825 */ /* 0x000fcc00078e0010 */
[----:B------:R3:W3:Y:S01]  /*02c0*/  LDG.E.CONSTANT R17, desc[UR6][R16.64] ;  /* 0x0000000610117981 */ /* 0x0006e2000c1e9900 */
[----:B------:R-:W-:Y:S01]  /*02d0*/  BSSY.RECONVERGENT B0, `(.L_x_1) ;  /* 0x0000073000007945 */ /* 0x000fe20003800200 */
[----:B----45:R-:W-:-:S04]  /*02e0*/  FMUL R11, R5, R24 ;  /* 0x00000018050b7220 */ /* 0x030fc80000400000 */
[----:B--2---:R-:W-:-:S04]  /*02f0*/  FFMA R11, R4, R27, R11 ;  /* 0x0000001b040b7223 */ /* 0x004fc8000000000b */
[----:B------:R-:W-:-:S04]  /*0300*/  FFMA R10, R6, R25, R11 ;  /* 0x00000019060a7223 */ /* 0x000fc8000000000b */
[----:B------:R-:W-:-:S04]  /*0310*/  FMUL R10, R10, 6.2831854820251464844 ;  /* 0x40c90fdb0a0a7820 */ /* 0x000fc80000400000 */
[----:B------:R-:W-:-:S06]  /*0320*/  FMUL R24, R10, 0.63661974668502807617 ;  /* 0x3f22f9830a187820 */ /* 0x000fcc0000400000 */
[----:B------:R-:W1:Y:S01]  /*0330*/  F2I.NTZ R24, R24 ;  /* 0x0000001800187305 */ /* 0x000e620000203100 */
[----:B------:R-:W-:Y:S02]  /*0340*/  FSETP.GE.AND P5, PT, |R10|, 105615, PT ;  /* 0x47ce47800a00780b */ /* 0x000fe40003fa6200 */
[----:B-1----:R-:W-:-:S05]  /*0350*/  I2FP.F32.S32 R25, R24 ;  /* 0x0000001800197245 */ /* 0x002fca0000201400 */
[----:B0-----:R-:W-:Y:S01]  /*0360*/  FFMA R22, R25, -1.5707962512969970703, R10 ;  /* 0xbfc90fda19167823 */ /* 0x001fe2000000000a */
[----:B------:R-:W-:-:S03]  /*0370*/  FMUL R11, R14, R23 ;  /* 0x000000170e0b7220 */ /* 0x000fc60000400000 */
[----:B------:R-:W-:Y:S01]  /*0380*/  FFMA R22, R25, -7.5497894158615963534e-08, R22 ;  /* 0xb3a2216819167823 */ /* 0x000fe20000000016 */
[----:B---3--:R-:W-:-:S03]  /*0390*/  FMUL R16, R23, R8 ;  /* 0x0000000817107220 */ /* 0x008fc60000400000 */
[----:B------:R-:W-:Y:S01]  /*03a0*/  FFMA R25, R25, -5.3903029534742383927e-15, R22 ;  /* 0xa7c234c519197823 */ /* 0x000fe20000000016 */
[C---:B------:R-:W-:Y:S01]  /*03b0*/  FFMA R11, R17.reuse, R8, -R11 ;  /* 0x00000008110b7223 */ /* 0x040fe2000000080b */
[----:B------:R-:W-:Y:S01]  /*03c0*/  FFMA R9, R17, R14, R16 ;  /* 0x0000000e11097223 */ /* 0x000fe20000000010 */
[----:B------:R-:W-:Y:S02]  /*03d0*/  IMAD.MOV.U32 R26, RZ, RZ, R24 ;  /* 0x000000ffff1a7224 */ /* 0x000fe400078e0018 */
[----:B------:R-:W-:Y:S01]  /*03e0*/  IMAD.MOV.U32 R8, RZ, RZ, R25 ;  /* 0x000000ffff087224 */ /* 0x000fe200078e0019 */
[----:B------:R-:W-:Y:S06]  /*03f0*/  @!P5 BRA `(.L_x_2) ;  /* 0x000000040080d947 */ /* 0x000fec0003800000 */
[----:B------:R-:W-:-:S13]  /*0400*/  FSETP.NEU.AND P0, PT, |R10|, +INF , PT ;  /* 0x7f8000000a00780b */ /* 0x000fda0003f0d200 */
[----:B------:R-:W-:Y:S01]  /*0410*/  @!P0 FMUL R8, RZ, R10 ;  /* 0x0000000aff088220 */ /* 0x000fe20000400000 */
[----:B------:R-:W-:Y:S01]  /*0420*/  @!P0 MOV R24, RZ ;  /* 0x000000ff00188202 */ /* 0x000fe20000000f00 */
[----:B------:R-:W-:Y:S06]  /*0430*/  @!P0 BRA `(.L_x_2) ;  /* 0x0000000400708947 */ /* 0x000fec0003800000 */
[----:B------:R-:W-:Y:S01]  /*0440*/  IMAD.SHL.U32 R8, R10, 0x100, RZ ;  /* 0x000001000a087824 */ /* 0x000fe200078e00ff */
[----:B------:R-:W-:Y:S01]  /*0450*/  CS2R R22, SRZ ;  /* 0x0000000000167805 */ /* 0x000fe2000001ff00 */
[----:B------:R-:W0:Y:S03]  /*0460*/  LDCU.64 UR8, c[0x4][URZ] ;  /* 0x01000000ff0877ac */ /* 0x000e260008000a00 */
[----:B------:R-:W-:Y:S01]  /*0470*/  LOP3.LUT R27, R8, 0x80000000, RZ, 0xfc, !PT ;  /* 0x80000000081b7812 */ /* 0x000fe200078efcff */
[----:B------:R-:W-:Y:S01]  /*0480*/  UMOV UR5, URZ ;  /* 0x000000ff00057c82 */ /* 0x000fe20008000000 */
[----:B------:R-:W-:-:S05]  /*0490*/  UMOV UR4, URZ ;  /* 0x000000ff00047c82 */ /* 0x000fca0008000000 */
.L_x_3:
[----:B0-----:R-:W-:Y:S02]  /*04a0*/  IMAD.U32 R14, RZ, RZ, UR8 ;  /* 0x00000008ff0e7e24 */ /* 0x001fe4000f8e00ff */
[----:B------:R-:W-:-:S05]  /*04b0*/  IMAD.U32 R15, RZ, RZ, UR9 ;  /* 0x00000009ff0f7e24 */ /* 0x000fca000f8e00ff */
[----:B------:R-:W2:Y:S01]  /*04c0*/  LDG.E.CONSTANT R14, desc[UR6][R14.64] ;  /* 0x000000060e0e7981 */ /* 0x000ea2000c1e9900 */
[----:B------:R-:W-:Y:S01]  /*04d0*/  UIADD3 UR4, UPT, UPT, UR4, 0x1, URZ ;  /* 0x0000000104047890 */ /* 0x000fe2000fffe0ff */
[C---:B------:R-:W-:Y:S01]  /*04e0*/  ISETP.EQ.AND P0, PT, R22.reuse, RZ, PT ;  /* 0x000000ff1600720c */ /* 0x040fe20003f02270 */
[----:B------:R-:W-:Y:S01]  /*04f0*/  UIADD3 UR8, UP1, UPT, UR8, 0x4, URZ ;  /* 0x0000000408087890 */ /* 0x000fe2000ff3e0ff */
[C---:B------:R-:W-:Y:S01]  /*0500*/  ISETP.EQ.AND P1, PT, R22.reuse, 0x4, PT ;  /* 0x000000041600780c */ /* 0x040fe20003f22270 */
[----:B------:R-:W-:Y:S01]  /*0510*/  UISETP.NE.AND UP0, UPT, UR4, 0x6, UPT ;  /* 0x000000060400788c */ /* 0x000fe2000bf05270 */
[C---:B------:R-:W-:Y:S01]  /*0520*/  ISETP.EQ.AND P3, PT, R22.reuse, 0xc, PT ;  /* 0x0000000c1600780c */ /* 0x040fe20003f62270 */
[----:B------:R-:W-:Y:S01]  /*0530*/  UIADD3.X UR9, UPT, UPT, URZ, UR9, URZ, UP1, !UPT ;  /* 0x00000009ff097290 */ /* 0x000fe20008ffe4ff */
[C---:B------:R-:W-:Y:S02]  /*0540*/  ISETP.EQ.AND P4, PT, R22.reuse, 0x10, PT ;  /* 0x000000101600780c */ /* 0x040fe40003f82270 */
[----:B------:R-:W-:Y:S01]  /*0550*/  ISETP.EQ.AND P6, PT, R22, 0x14, PT ;  /* 0x000000141600780c */ /* 0x000fe20003fc2270 */
[----:B--2---:R-:W-:-:S03]  /*0560*/  IMAD.WIDE.U32 R16, R14, R27, RZ ;  /* 0x0000001b0e107225 */ /* 0x004fc600078e00ff */
[----:B------:R-:W-:-:S04]  /*0570*/  IADD3 R8, P2, PT, R16, R23, RZ ;  /* 0x0000001710087210 */ /* 0x000fc80007f5e0ff */
[----:B------:R-:W-:Y:S01]  /*0580*/  IADD3.X R23, PT, PT, R17, UR5, RZ, P2, !PT ;  /* 0x0000000511177c10 */ /* 0x000fe200097fe4ff */
[--C-:B------:R-:W-:Y:S01]  /*0590*/  @P1 IMAD.MOV.U32 R13, RZ, RZ, R8.reuse ;  /* 0x000000ffff0d1224 */ /* 0x100fe200078e0008 */
[C---:B------:R-:W-:Y:S01]  /*05a0*/  ISETP.EQ.AND P2, PT, R22.reuse, 0x8, PT ;  /* 0x000000081600780c */ /* 0x040fe20003f42270 */
[--C-:B------:R-:W-:Y:S01]  /*05b0*/  @P3 IMAD.MOV.U32 R19, RZ, RZ, R8.reuse ;  /* 0x000000ffff133224 */ /* 0x100fe200078e0008 */
[-C--:B------:R-:W-:Y:S01]  /*05c0*/  @P0 MOV R12, R8.reuse ;  /* 0x00000008000c0202 */ /* 0x080fe20000000f00 */
[----:B------:R-:W-:Y:S01]  /*05d0*/  @P6 IMAD.MOV.U32 R21, RZ, RZ, R8 ;  /* 0x000000ffff156224 */ /* 0x000fe200078e0008 */
[----:B------:R-:W-:Y:S01]  /*05e0*/  @P4 MOV R20, R8 ;  /* 0x0000000800144202 */ /* 0x000fe20000000f00 */
[----:B------:R-:W-:-:S08]  /*05f0*/  VIADD R22, R22, 0x4 ;  /* 0x0000000416167836 */ /* 0x000fd00000000000 */
[----:B------:R-:W-:Y:S01]  /*0600*/  @P2 IMAD.MOV.U32 R18, RZ, RZ, R8 ;  /* 0x000000ffff122224 */ /* 0x000fe200078e0008 */
[----:B------:R-:W-:Y:S06]  /*0610*/  BRA.U UP0, `(.L_x_3) ;  /* 0xfffffffd00a07547 */ /* 0x000fec000b83ffff */
[----:B------:R-:W-:Y:S01]  /*0620*/  SHF.R.U32.HI R14, RZ, 0x17, R10 ;  /* 0x00000017ff0e7819 */ /* 0x000fe2000001160a */
[----:B------:R-:W-:Y:S03]  /*0630*/  BSSY.RECONVERGENT B1, `(.L_x_4) ;  /* 0x000002a000017945 */ /* 0x000fe60003800200 */
[----:B------:R-:W-:-:S05]  /*0640*/  LOP3.LUT R8, R14, 0xe0, RZ, 0xc0, !PT ;  /* 0x000000e00e087812 */ /* 0x000fca00078ec0ff */
[----:B------:R-:W-:-:S05]  /*0650*/  VIADD R8, R8, 0xffffff80 ;  /* 0xffffff8008087836 */ /* 0x000fca0000000000 */
[----:B------:R-:W-:-:S04]  /*0660*/  SHF.R.U32.HI R8, RZ, 0x5, R8 ;  /* 0x00000005ff087819 */ /* 0x000fc80000011608 */
[----:B------:R-:W-:-:S04]  /*0670*/  LEA R17, -R8, RZ, 0x2 ;  /* 0x000000ff08117211 */ /* 0x000fc800078e11ff */
[C---:B------:R-:W-:Y:S02]  /*0680*/  ISETP.EQ.AND P0, PT, R17.reuse, -0x18, PT ;  /* 0xffffffe81100780c */ /* 0x040fe40003f02270 */
[C---:B------:R-:W-:Y:S02]  /*0690*/  ISETP.EQ.AND P6, PT, R17.reuse, -0x14, PT ;  /* 0xffffffec1100780c */ /* 0x040fe40003fc2270 */
[C---:B------:R-:W-:Y:S02]  /*06a0*/  ISETP.EQ.AND P4, PT, R17.reuse, -0x10, PT ;  /* 0xfffffff01100780c */ /* 0x040fe40003f82270 */
[C---:B------:R-:W-:Y:S02]  /*06b0*/  ISETP.EQ.AND P3, PT, R17.reuse, -0xc, PT ;  /* 0xfffffff41100780c */ /* 0x040fe40003f62270 */
[C---:B------:R-:W-:Y:S02]  /*06c0*/  ISETP.EQ.AND P2, PT, R17.reuse, -0x8, PT ;  /* 0xfffffff81100780c */ /* 0x040fe40003f42270 */
[----:B------:R-:W-:-:S03]  /*06d0*/  ISETP.EQ.AND P1, PT, R17, -0x4, PT ;  /* 0xfffffffc1100780c */ /* 0x000fc60003f22270 */
[--C-:B------:R-:W-:Y:S01]  /*06e0*/  @P0 IMAD.MOV.U32 R8, RZ, RZ, R12.reuse ;  /* 0x000000ffff080224 */ /* 0x100fe200078e000c */
[C---:B------:R-:W-:Y:S01]  /*06f0*/  ISETP.EQ.AND P0, PT, R17.reuse, RZ, PT ;  /* 0x000000ff1100720c */ /* 0x040fe20003f02270 */
[----:B------:R-:W-:Y:S02]  /*0700*/  @P6 IMAD.MOV.U32 R15, RZ, RZ, R12 ;  /* 0x000000ffff0f6224 */ /* 0x000fe400078e000c */
[----:B------:R-:W-:Y:S01]  /*0710*/  @P6 IMAD.MOV.U32 R8, RZ, RZ, R13 ;  /* 0x000000ffff086224 */ /* 0x000fe200078e000d */
[----:B------:R-:W-:Y:S01]  /*0720*/  ISETP.EQ.AND P6, PT, R17, 0x4, PT ;  /* 0x000000041100780c */ /* 0x000fe20003fc2270 */
[--C-:B------:R-:W-:Y:S01]  /*0730*/  @P4 IMAD.MOV.U32 R8, RZ, RZ, R18.reuse ;  /* 0x000000ffff084224 */ /* 0x100fe200078e0012 */
[----:B------:R-:W-:Y:S01]  /*0740*/  @P4 MOV R15, R13 ;  /* 0x0000000d000f4202 */ /* 0x000fe20000000f00 */
[----:B------:R-:W-:Y:S01]  /*0750*/  @P3 IMAD.MOV.U32 R15, RZ, RZ, R18 ;  /* 0x000000ffff0f3224 */ /* 0x000fe200078e0012 */
[----:B------:R-:W-:Y:S01]  /*0760*/  @P2 MOV R15, R19 ;  /* 0x00000013000f2202 */ /* 0x000fe20000000f00 */
[----:B------:R-:W-:Y:S01]  /*0770*/  @P1 IMAD.MOV.U32 R15, RZ, RZ, R20 ;  /* 0x000000ffff0f1224 */ /* 0x000fe200078e0014 */
[----:B------:R-:W-:Y:S01]  /*0780*/  P2R R16, PR, RZ, 0x40 ;  /* 0x00000040ff107803 */ /* 0x000fe20000000000 */
[----:B------:R-:W-:-:S02]  /*0790*/  @P3 IMAD.MOV.U32 R8, RZ, RZ, R19 ;  /* 0x000000ffff083224 */ /* 0x000fc400078e0013 */
[----:B------:R-:W-:Y:S01]  /*07a0*/  @P0 MOV R15, R21 ;  /* 0x00000015000f0202 */ /* 0x000fe20000000f00 */
[----:B------:R-:W-:Y:S02]  /*07b0*/  @P2 IMAD.MOV.U32 R8, RZ, RZ, R20 ;  /* 0x000000ffff082224 */ /* 0x000fe400078e0014 */
[----:B------:R-:W-:Y:S02]  /*07c0*/  @P1 IMAD.MOV.U32 R8, RZ, RZ, R21 ;  /* 0x000000ffff081224 */ /* 0x000fe400078e0015 */
[--C-:B------:R-:W-:Y:S01]  /*07d0*/  @P6 IMAD.MOV.U32 R15, RZ, RZ, R23.reuse ;  /* 0x000000ffff0f6224 */ /* 0x100fe200078e0017 */
[----:B------:R-:W-:Y:S01]  /*07e0*/  LOP3.LUT P6, RZ, R14, 0x1f, RZ, 0xc0, !PT ;  /* 0x0000001f0eff7812 */ /* 0x000fe200078cc0ff */
[----:B------:R-:W-:-:S12]  /*07f0*/  @P0 IMAD.MOV.U32 R8, RZ, RZ, R23 ;  /* 0x000000ffff080224 */ /* 0x000fd800078e0017 */
[----:B------:R-:W-:Y:S05]  /*0800*/  @!P6 BRA `(.L_x_5) ;  /* 0x000000000030e947 */ /* 0x000fea0003800000 */
[----:B------:R-:W-:Y:S01]  /*0810*/  @P4 IMAD.MOV.U32 R16, RZ, RZ, R12 ;  /* 0x000000ffff104224 */ /* 0x000fe200078e000c */
[----:B------:R-:W-:Y:S01]  /*0820*/  @P3 MOV R16, R13 ;  /* 0x0000000d00103202 */ /* 0x000fe20000000f00 */
[----:B------:R-:W-:Y:S01]  /*0830*/  @P2 IMAD.MOV.U32 R16, RZ, RZ, R18 ;  /* 0x000000ffff102224 */ /* 0x000fe200078e0012 */
[C---:B------:R-:W-:Y:S01]  /*0840*/  ISETP.EQ.AND P6, PT, R17.reuse, 0x4, PT ;  /* 0x000000041100780c */ /* 0x040fe20003fc2270 */
[----:B------:R-:W-:Y:S01]  /*0850*/  @P1 IMAD.MOV.U32 R16, RZ, RZ, R19 ;  /* 0x000000ffff101224 */ /* 0x000fe200078e0013 */
[----:B------:R-:W-:Y:S01]  /*0860*/  ISETP.EQ.AND P2, PT, R17, 0x8, PT ;  /* 0x000000081100780c */ /* 0x000fe20003f42270 */
[----:B------:R-:W-:Y:S01]  /*0870*/  @P0 IMAD.MOV.U32 R16, RZ, RZ, R20 ;  /* 0x000000ffff100224 */ /* 0x000fe200078e0014 */
[----:B------:R-:W-:-:S04]  /*0880*/  LOP3.LUT R14, R14, 0x1f, RZ, 0xc0, !PT ;  /* 0x0000001f0e0e7812 */ /* 0x000fc800078ec0ff */
[----:B------:R-:W-:-:S05]  /*0890*/  SHF.L.W.U32.HI R8, R15, R14, R8 ;  /* 0x0000000e0f087219 */ /* 0x000fca0000010e08 */
[----:B------:R-:W-:Y:S02]  /*08a0*/  @P6 MOV R16, R21 ;  /* 0x0000001500106202 */ /* 0x000fe40000000f00 */
[----:B------:R-:W-:-:S05]  /*08b0*/  @P2 IMAD.MOV.U32 R16, RZ, RZ, R23 ;  /* 0x000000ffff102224 */ /* 0x000fca00078e0017 */
[----:B------:R-:W-:-:S07]  /*08c0*/  SHF.L.W.U32.HI R15, R16, R14, R15 ;  /* 0x0000000e100f7219 */ /* 0x000fce0000010e0f */
.L_x_5:
[----:B------:R-:W-:Y:S05]  /*08d0*/  BSYNC.RECONVERGENT B1 ;  /* 0x0000000000017941 */ /* 0x000fea0003800200 */
.L_x_4:
[C-C-:B------:R-:W-:Y:S01]  /*08e0*/  SHF.L.W.U32.HI R23, R15.reuse, 0x2, R8.reuse ;  /* 0x000000020f177819 */ /* 0x140fe20000010e08 */
[----:B------:R-:W-:Y:S01]  /*08f0*/  IMAD.SHL.U32 R15, R15, 0x4, RZ ;  /* 0x000000040f0f7824 */ /* 0x000fe200078e00ff */
[----:B------:R-:W-:Y:S01]  /*0900*/  UMOV UR4, 0x54442d19 ;  /* 0x54442d1900047882 */ /* 0x000fe20000000000 */
[----:B------:R-:W-:Y:S01]  /*0910*/  UMOV UR5, 0x3bf921fb ;  /* 0x3bf921fb00057882 */ /* 0x000fe20000000000 */
[----:B------:R-:W-:Y:S02]  /*0920*/  SHF.R.S32.HI R16, RZ, 0x1f, R23 ;  /* 0x0000001fff107819 */ /* 0x000fe40000011417 */
[----:B------:R-:W-:Y:S02]  /*0930*/  SHF.R.U32.HI R8, RZ, 0x1e, R8 ;  /* 0x0000001eff087819 */ /* 0x000fe40000011608 */
[C---:B------:R-:W-:Y:S02]  /*0940*/  LOP3.LUT R14, R16.reuse, R15, RZ, 0x3c, !PT ;  /* 0x0000000f100e7212 */ /* 0x040fe400078e3cff */
[----:B------:R-:W-:-:S02]  /*0950*/  LOP3.LUT R15, R16, R23, RZ, 0x3c, !PT ;  /* 0x00000017100f7212 */ /* 0x000fc400078e3cff */
[----:B------:R-:W-:Y:S02]  /*0960*/  ISETP.GE.AND P0, PT, R10, RZ, PT ;  /* 0x000000ff0a00720c */ /* 0x000fe40003f06270 */
[C---:B------:R-:W-:Y:S02]  /*0970*/  LEA.HI R24, R23.reuse, R8, RZ, 0x1 ;  /* 0x0000000817187211 */ /* 0x040fe400078f08ff */
[----:B------:R-:W0:Y:S01]  /*0980*/  I2F.F64.S64 R14, R14 ;  /* 0x0000000e000e7312 */ /* 0x000e220000301c00 */
[----:B------:R-:W-:Y:S02]  /*0990*/  LOP3.LUT R22, R23, R10, RZ, 0x3c, !PT ;  /* 0x0000000a17167212 */ /* 0x000fe400078e3cff */
[----:B------:R-:W-:Y:S02]  /*09a0*/  IMAD.MOV R8, RZ, RZ, -R24 ;  /* 0x000000ffff087224 */ /* 0x000fe400078e0a18 */
[----:B------:R-:W-:-:S04]  /*09b0*/  ISETP.GE.AND P1, PT, R22, RZ, PT ;  /* 0x000000ff1600720c */ /* 0x000fc80003f26270 */
[----:B------:R-:W-:Y:S01]  /*09c0*/  @!P0 MOV R24, R8 ;  /* 0x0000000800188202 */ /* 0x000fe20000000f00 */
[----:B0-----:R-:W-:-:S10]  /*09d0*/  DMUL R16, R14, UR4 ;  /* 0x000000040e107c28 */ /* 0x001fd40008000000 */
[----:B------:R-:W0:Y:S02]  /*09e0*/  F2F.F32.F64 R16, R16 ;  /* 0x0000001000107310 */ /* 0x000e240000301000 */
[----:B0-----:R-:W-:-:S07]  /*09f0*/  FSEL R8, -R16, R16, !P1 ;  /* 0x0000001010087208 */ /* 0x001fce0004800100 */
.L_x_2:
[----:B------:R-:W-:Y:S05]  /*0a00*/  BSYNC.RECONVERGENT B0 ;  /* 0x0000000000007941 */ /* 0x000fea0003800200 */
.L_x_1:
[----:B------:R-:W-:Y:S02]  /*0a10*/  IMAD.MOV.U32 R22, RZ, RZ, 0x37cbac00 ;  /* 0x37cbac00ff167424 */ /* 0x000fe400078e00ff */
[----:B------:R-:W-:Y:S01]  /*0a20*/  FMUL R15, R8, R8 ;  /* 0x00000008080f7220 */ /* 0x000fe20000400000 */
[C---:B------:R-:W-:Y:S01]  /*0a30*/  LOP3.LUT R17, R24.reuse, 0x1, RZ, 0xc0, !PT ;  /* 0x0000000118117812 */ /* 0x040fe200078ec0ff */
[----:B------:R-:W-:Y:S02]  /*0a40*/  VIADD R16, R24, 0x1 ;  /* 0x0000000118107836 */ /* 0x000fe40000000000 */
[----:B------:R-:W-:Y:S02]  /*0a50*/  HFMA2 R24, -RZ, RZ, 1.541015625, -0.052001953125 ;  /* 0x3e2aaaa8ff187431 */ /* 0x000fe400000001ff */
[----:B------:R-:W-:Y:S01]  /*0a60*/  FFMA R14, R15, R22, -0.0013887860113754868507 ;  /* 0xbab607ed0f0e7423 */ /* 0x000fe20000000016 */
[----:B------:R-:W-:Y:S01]  /*0a70*/  IMAD.MOV.U32 R23, RZ, RZ, 0x3c0885e4 ;  /* 0x3c0885e4ff177424 */ /* 0x000fe200078e00ff */
[----:B------:R-:W-:Y:S01]  /*0a80*/  ISETP.NE.U32.AND P0, PT, R17, 0x1, PT ;  /* 0x000000011100780c */ /* 0x000fe20003f05070 */
[----:B------:R-:W-:Y:S01]  /*0a90*/  BSSY.RECONVERGENT B0, `(.L_x_6) ;  /* 0x0000067000007945 */ /* 0x000fe20003800200 */
[----:B------:R-:W-:-:S02]  /*0aa0*/  LOP3.LUT P1, RZ, R16, 0x2, RZ, 0xc0, !PT ;  /* 0x0000000210ff7812 */ /* 0x000fc4000782c0ff */
[----:B------:R-:W-:Y:S02]  /*0ab0*/  FSEL R14, R14, -0.00019574658654164522886, P0 ;  /* 0xb94d41530e0e7808 */ /* 0x000fe40000000000 */
[----:B------:R-:W-:Y:S02]  /*0ac0*/  FSEL R16, R23, 0.041666727513074874878, !P0 ;  /* 0x3d2aaabb17107808 */ /* 0x000fe40004000000 */
[----:B------:R-:W-:Y:S02]  /*0ad0*/  FSEL R17, -R24, -0.4999999701976776123, !P0 ;  /* 0xbeffffff18117808 */ /* 0x000fe40004000100 */
[----:B------:R-:W-:Y:S01]  /*0ae0*/  FSEL R8, R8, 1, !P0 ;  /* 0x3f80000008087808 */ /* 0x000fe20004000000 */
[----:B------:R-:W-:-:S04]  /*0af0*/  FFMA R14, R15, R14, R16 ;  /* 0x0000000e0f0e7223 */ /* 0x000fc80000000010 */
[C---:B------:R-:W-:Y:S01]  /*0b00*/  FFMA R14, R15.reuse, R14, R17 ;  /* 0x0000000e0f0e7223 */ /* 0x040fe20000000011 */
[----:B------:R-:W-:-:S04]  /*0b10*/  FFMA R15, R15, R8, RZ ;  /* 0x000000080f0f7223 */ /* 0x000fc800000000ff */
[----:B------:R-:W-:-:S04]  /*0b20*/  FFMA R8, R15, R14, R8 ;  /* 0x0000000e0f087223 */ /* 0x000fc80000000008 */
[----:B------:R-:W-:Y:S01]  /*0b30*/  @P1 FADD R8, RZ, -R8 ;  /* 0x80000008ff081221 */ /* 0x000fe20000000000 */
[----:B------:R-:W-:Y:S06]  /*0b40*/  @!P5 BRA `(.L_x_7) ;  /* 0x00000004006cd947 */ /* 0x000fec0003800000 */
[----:B------:R-:W-:-:S13]  /*0b50*/  FSETP.NEU.AND P0, PT, |R10|, +INF , PT ;  /* 0x7f8000000a00780b */ /* 0x000fda0003f0d200 */
[----:B------:R-:W-:Y:S01]  /*0b60*/  @!P0 FMUL R25, RZ, R10 ;  /* 0x0000000aff198220 */ /* 0x000fe20000400000 */
[----:B------:R-:W-:Y:S01]  /*0b70*/  @!P0 IMAD.MOV.U32 R26, RZ, RZ, RZ ;  /* 0x000000ffff1a8224 */ /* 0x000fe200078e00ff */
[----:B------:R-:W-:Y:S06]  /*0b80*/  @!P0 BRA `(.L_x_7) ;  /* 0x00000004005c8947 */ /* 0x000fec0003800000 */
[----:B------:R-:W-:Y:S01]  /*0b90*/  IMAD.SHL.U32 R26, R10, 0x100, RZ ;  /* 0x000001000a1a7824 */ /* 0x000fe200078e00ff */
[----:B------:R-:W-:Y:S01]  /*0ba0*/  MOV R27, RZ ;  /* 0x000000ff001b7202 */ /* 0x000fe20000000f00 */
[----:B------:R-:W-:Y:S01]  /*0bb0*/  IMAD.MOV.U32 R25, RZ, RZ, RZ ;  /* 0x000000ffff197224 */ /* 0x000fe200078e00ff */
[----:B------:R-:W-:Y:S02]  /*0bc0*/  UMOV UR4, URZ ;  /* 0x000000ff00047c82 */ /* 0x000fe40008000000 */
[----:B------:R-:W-:-:S07]  /*0bd0*/  LOP3.LUT R26, R26, 0x80000000, RZ, 0xfc, !PT ;  /* 0x800000001a1a7812 */ /* 0x000fce00078efcff */
.L_x_8:
[----:B------:R-:W0:Y:S02]  /*0be0*/  LDC.64 R14, c[0x4][RZ] ;  /* 0x01000000ff0e7b82 */ /* 0x000e240000000a00 */
[----:B0-----:R-:W-:-:S05]  /*0bf0*/  IMAD.WIDE.U32 R16, R27, 0x4, R14 ;  /* 0x000000041b107825 */ /* 0x001fca00078e000e */
[----:B------:R-:W2:Y:S01]  /*0c00*/  LDG.E.CONSTANT R15, desc[UR6][R16.64] ;  /* 0x00000006100f7981 */ /* 0x000ea2000c1e9900 */
[C---:B------:R-:W-:Y:S02]  /*0c10*/  IMAD.SHL.U32 R14, R27.reuse, 0x4, RZ ;  /* 0x000000041b0e7824 */ /* 0x040fe400078e00ff */
[----:B------:R-:W-:-:S03]  /*0c20*/  VIADD R27, R27, 0x1 ;  /* 0x000000011b1b7836 */ /* 0x000fc60000000000 */
[C---:B------:R-:W-:Y:S02]  /*0c30*/  ISETP.EQ.AND P0, PT, R14.reuse, RZ, PT ;  /* 0x000000ff0e00720c */ /* 0x040fe40003f02270 */
[C---:B------:R-:W-:Y:S02]  /*0c40*/  ISETP.EQ.AND P5, PT, R14.reuse, 0x4, PT ;  /* 0x000000040e00780c */ /* 0x040fe40003fa2270 */
[C---:B------:R-:W-:Y:S02]  /*0c50*/  ISETP.EQ.AND P4, PT, R14.reuse, 0x8, PT ;  /* 0x000000080e00780c */ /* 0x040fe40003f82270 */
[C---:B------:R-:W-:Y:S02]  /*0c60*/  ISETP.EQ.AND P3, PT, R14.reuse, 0xc, PT ;  /* 0x0000000c0e00780c */ /* 0x040fe40003f62270 */
[C---:B------:R-:W-:Y:S02]  /*0c70*/  ISETP.EQ.AND P2, PT, R14.reuse, 0x10, PT ;  /* 0x000000100e00780c */ /* 0x040fe40003f42270 */
[----:B------:R-:W-:Y:S01]  /*0c80*/  ISETP.EQ.AND P1, PT, R14, 0x14, PT ;  /* 0x000000140e00780c */ /* 0x000fe20003f22270 */
[----:B--2---:R-:W-:-:S03]  /*0c90*/  IMAD.WIDE.U32 R14, R15, R26, RZ ;  /* 0x0000001a0f0e7225 */ /* 0x004fc600078e00ff */
[----:B------:R-:W-:-:S04]  /*0ca0*/  IADD3 R14, P6, PT, R14, R25, RZ ;  /* 0x000000190e0e7210 */ /* 0x000fc80007fde0ff */
[----:B------:R-:W-:Y:S01]  /*0cb0*/  IADD3.X R25, PT, PT, R15, UR4, RZ, P6, !PT ;  /* 0x000000040f197c10 */ /* 0x000fe2000b7fe4ff */
[--C-:B------:R-:W-:Y:S01]  /*0cc0*/  @P0 IMAD.MOV.U32 R12, RZ, RZ, R14.reuse ;  /* 0x000000ffff0c0224 */ /* 0x100fe200078e000e */
[----:B------:R-:W-:Y:S01]  /*0cd0*/  ISETP.NE.AND P6, PT, R27, 0x6, PT ;  /* 0x000000061b00780c */ /* 0x000fe20003fc5270 */
[--C-:B------:R-:W-:Y:S01]  /*0ce0*/  @P4 IMAD.MOV.U32 R18, RZ, RZ, R14.reuse ;  /* 0x000000ffff124224 */ /* 0x100fe200078e000e */
[-C--:B------:R-:W-:Y:S01]  /*0cf0*/  @P5 MOV R13, R14.reuse ;  /* 0x0000000e000d5202 */ /* 0x080fe20000000f00 */
[--C-:B------:R-:W-:Y:S01]  /*0d00*/  @P3 IMAD.MOV.U32 R19, RZ, RZ, R14.reuse ;  /* 0x000000ffff133224 */ /* 0x100fe200078e000e */
[----:B------:R-:W-:Y:S01]  /*0d10*/  @P1 MOV R21, R14 ;  /* 0x0000000e00151202 */ /* 0x000fe20000000f00 */
[----:B------:R-:W-:-:S08]  /*0d20*/  @P2 IMAD.MOV.U32 R20, RZ, RZ, R14 ;  /* 0x000000ffff142224 */ /* 0x000fd000078e000e */
[----:B------:R-:W-:Y:S05]  /*0d30*/  @P6 BRA `(.L_x_8) ;  /* 0xfffffffc00a86947 */ /* 0x000fea000383ffff */
[----:B------:R-:W-:Y:S01]  /*0d40*/  SHF.R.U32.HI R14, RZ, 0x17, R10 ;  /* 0x00000017ff0e7819 */ /* 0x000fe2000001160a */
[----:B------:R-:W-:Y:S03]  /*0d50*/  BSSY.RECONVERGENT B1, `(.L_x_9) ;  /* 0x0000028000017945 */ /* 0x000fe60003800200 */
[C---:B------:R-:W-:Y:S02]  /*0d60*/  LOP3.LUT R15, R14.reuse, 0xe0, RZ, 0xc0, !PT ;  /* 0x000000e00e0f7812 */ /* 0x040fe400078ec0ff */
[----:B------:R-:W-:-:S03]  /*0d70*/  LOP3.LUT P6, RZ, R14, 0x1f, RZ, 0xc0, !PT ;  /* 0x0000001f0eff7812 */ /* 0x000fc600078cc0ff */
[----:B------:R-:W-:-:S05]  /*0d80*/  VIADD R15, R15, 0xffffff80 ;  /* 0xffffff800f0f7836 */ /* 0x000fca0000000000 */
[----:B------:R-:W-:-:S05]  /*0d90*/  SHF.R.U32.HI R15, RZ, 0x5, R15 ;  /* 0x00000005ff0f7819 */ /* 0x000fca000001160f */
[----:B------:R-:W-:-:S05]  /*0da0*/  IMAD.U32 R17, R15, -0x4, RZ ;  /* 0xfffffffc0f117824 */ /* 0x000fca00078e00ff */
[C---:B------:R-:W-:Y:S02]  /*0db0*/  ISETP.EQ.AND P3, PT, R17.reuse, -0x18, PT ;  /* 0xffffffe81100780c */ /* 0x040fe40003f62270 */
[C---:B------:R-:W-:Y:S02]  /*0dc0*/  ISETP.EQ.AND P4, PT, R17.reuse, -0x14, PT ;  /* 0xffffffec1100780c */ /* 0x040fe40003f82270 */
[C---:B------:R-:W-:Y:S02]  /*0dd0*/  ISETP.EQ.AND P2, PT, R17.reuse, -0x10, PT ;  /* 0xfffffff01100780c */ /* 0x040fe40003f42270 */
[C---:B------:R-:W-:Y:S02]  /*0de0*/  ISETP.EQ.AND P1, PT, R17.reuse, -0xc, PT ;  /* 0xfffffff41100780c */ /* 0x040fe40003f22270 */
[C---:B------:R-:W-:Y:S02]  /*0df0*/  ISETP.EQ.AND P0, PT, R17.reuse, -0x8, PT ;  /* 0xfffffff81100780c */ /* 0x040fe40003f02270 */
[----:B------:R-:W-:-:S03]  /*0e00*/  ISETP.EQ.AND P5, PT, R17, 0x4, PT ;  /* 0x000000041100780c */ /* 0x000fc60003fa2270 */
[----:B------:R-:W-:Y:S01]  /*0e10*/  @P3 IMAD.MOV.U32 R26, RZ, RZ, R12 ;  /* 0x000000ffff1a3224 */ /* 0x000fe200078e000c */
[C---:B------:R-:W-:Y:S01]  /*0e20*/  ISETP.EQ.AND P3, PT, R17.reuse, -0x4, PT ;  /* 0xfffffffc1100780c */ /* 0x040fe20003f62270 */
[--C-:B------:R-:W-:Y:S01]  /*0e30*/  @P4 IMAD.MOV.U32 R26, RZ, RZ, R13.reuse ;  /* 0x000000ffff1a4224 */ /* 0x100fe200078e000d */
[----:B------:R-:W-:Y:S01]  /*0e40*/  @P4 MOV R15, R12 ;  /* 0x0000000c000f4202 */ /* 0x000fe20000000f00 */
[----:B------:R-:W-:Y:S01]  /*0e50*/  @P2 IMAD.MOV.U32 R15, RZ, RZ, R13 ;  /* 0x000000ffff0f2224 */ /* 0x000fe200078e000d */
[----:B------:R-:W-:Y:S01]  /*0e60*/  ISETP.EQ.AND P4, PT, R17, RZ, PT ;  /* 0x000000ff1100720c */ /* 0x000fe20003f82270 */
[----:B------:R-:W-:Y:S01]  /*0e70*/  @P2 IMAD.MOV.U32 R26, RZ, RZ, R18 ;  /* 0x000000ffff1a2224 */ /* 0x000fe200078e0012 */
[----:B------:R-:W-:Y:S01]  /*0e80*/  @P1 MOV R15, R18 ;  /* 0x00000012000f1202 */ /* 0x000fe20000000f00 */
[--C-:B------:R-:W-:Y:S02]  /*0e90*/  @P1 IMAD.MOV.U32 R26, RZ, RZ, R19.reuse ;  /* 0x000000ffff1a1224 */ /* 0x100fe400078e0013 */
[----:B------:R-:W-:-:S02]  /*0ea0*/  @P0 IMAD.MOV.U32 R15, RZ, RZ, R19 ;  /* 0x000000ffff0f0224 */ /* 0x000fc400078e0013 */
[----:B------:R-:W-:Y:S02]  /*0eb0*/  @P0 IMAD.MOV.U32 R26, RZ, RZ, R20 ;  /* 0x000000ffff1a0224 */ /* 0x000fe400078e0014 */
[----:B------:R-:W-:Y:S01]  /*0ec0*/  @P3 MOV R15, R20 ;  /* 0x00000014000f3202 */ /* 0x000fe20000000f00 */
[----:B------:R-:W-:-:S03]  /*0ed0*/  @P3 IMAD.MOV.U32 R26, RZ, RZ, R21 ;  /* 0x000000ffff1a3224 */ /* 0x000fc600078e0015 */
[----:B------:R-:W-:Y:S01]  /*0ee0*/  @P4 IMAD.MOV.U32 R15, RZ, RZ, R21 ;  /* 0x000000ffff0f4224 */ /* 0x000fe200078e0015 */
[----:B------:R-:W-:Y:S01]  /*0ef0*/  @P5 MOV R15, R25 ;  /* 0x00000019000f5202 */ /* 0x000fe20000000f00 */
[----:B------:R-:W-:Y:S01]  /*0f00*/  @P4 IMAD.MOV.U32 R26, RZ, RZ, R25 ;  /* 0x000000ffff1a4224 */ /* 0x000fe200078e0019 */
[----:B------:R-:W-:Y:S06]  /*0f10*/  @!P6 BRA `(.L_x_10) ;  /* 0x00000000002ce947 */ /* 0x000fec0003800000 */
[----:B------:R-:W-:Y:S01]  /*0f20*/  @P2 IMAD.MOV.U32 R16, RZ, RZ, R12 ;  /* 0x000000ffff102224 */ /* 0x000fe200078e000c */
[----:B------:R-:W-:Y:S01]  /*0f30*/  LOP3.LUT R14, R14, 0x1f, RZ, 0xc0, !PT ;  /* 0x0000001f0e0e7812 */ /* 0x000fe200078ec0ff */
[----:B------:R-:W-:Y:S02]  /*0f40*/  @P1 IMAD.MOV.U32 R16, RZ, RZ, R13 ;  /* 0x000000ffff101224 */ /* 0x000fe400078e000d */
[----:B------:R-:W-:Y:S01]  /*0f50*/  @P0 IMAD.MOV.U32 R16, RZ, RZ, R18 ;  /* 0x000000ffff100224 */ /* 0x000fe200078e0012 */
[----:B------:R-:W-:Y:S02]  /*0f60*/  ISETP.EQ.AND P0, PT, R17, 0x8, PT ;  /* 0x000000081100780c */ /* 0x000fe40003f02270 */
[----:B------:R-:W-:Y:S01]  /*0f70*/  @P3 MOV R16, R19 ;  /* 0x0000001300103202 */ /* 0x000fe20000000f00 */
[----:B------:R-:W-:Y:S01]  /*0f80*/  @P4 IMAD.MOV.U32 R16, RZ, RZ, R20 ;  /* 0x000000ffff104224 */ /* 0x000fe200078e0014 */
[----:B------:R-:W-:Y:S01]  /*0f90*/  SHF.L.W.U32.HI R26, R15, R14, R26 ;  /* 0x0000000e0f1a7219 */ /* 0x000fe20000010e1a */
[----:B------:R-:W-:-:S08]  /*0fa0*/  @P5 IMAD.MOV.U32 R16, RZ, RZ, R21 ;  /* 0x000000ffff105224 */ /* 0x000fd000078e0015 */
[----:B------:R-:W-:-:S04]  /*0fb0*/  @P0 MOV R16, R25 ;  /* 0x0000001900100202 */ /* 0x000fc80000000f00 */
[----:B------:R-:W-:-:S07]  /*0fc0*/  SHF.L.W.U32.HI R15, R16, R14, R15 ;  /* 0x0000000e100f7219 */ /* 0x000fce0000010e0f */
.L_x_10:
[----:B------:R-:W-:Y:S05]  /*0fd0*/  BSYNC.RECONVERGENT B1 ;  /* 0x0000000000017941 */ /* 0x000fea0003800200 */
.L_x_9:
        /* <DEDUP_REMOVED lines=9> */
[C---:B------:R-:W-:Y:S02]  /*1070*/  LOP3.LUT R10, R25.reuse, R10, RZ, 0x3c, !PT ;  /* 0x0000000a190a7212 */ /* 0x040fe400078e3cff */
[----:B------:R-:W0:Y:S01]  /*1080*/  I2F.F64.S64 R14, R14 ;  /* 0x0000000e000e7312 */ /* 0x000e220000301c00 */
[----:B------:R-:W-:Y:S02]  /*1090*/  LEA.HI R26, R25, R26, RZ, 0x1 ;  /* 0x0000001a191a7211 */ /* 0x000fe400078f08ff */
[----:B------:R-:W-:-:S03]  /*10a0*/  ISETP.GE.AND P0, PT, R10, RZ, PT ;  /* 0x000000ff0a00720c */ /* 0x000fc60003f06270 */
[----:B------:R-:W-:-:S05]  /*10b0*/  IMAD.MOV R10, RZ, RZ, -R26 ;  /* 0x000000ffff0a7224 */ /* 0x000fca00078e0a1a */
[----:B------:R-:W-:Y:S01]  /*10c0*/  @!P1 MOV R26, R10 ;  /* 0x0000000a001a9202 */ /* 0x000fe20000000f00 */
[----:B0-----:R-:W-:-:S10]  /*10d0*/  DMUL R16, R14, UR4 ;  /* 0x000000040e107c28 */ /* 0x001fd40008000000 */
[----:B------:R-:W0:Y:S02]  /*10e0*/  F2F.F32.F64 R16, R16 ;  /* 0x0000001000107310 */ /* 0x000e240000301000 */
[----:B0-----:R-:W-:-:S07]  /*10f0*/  FSEL R25, -R16, R16, !P0 ;  /* 0x0000001010197208 */ /* 0x001fce0004000100 */
.L_x_7:
[----:B------:R-:W-:Y:S05]  /*1100*/  BSYNC.RECONVERGENT B0 ;  /* 0x0000000000007941 */ /* 0x000fea0003800200 */
.L_x_6:
[----:B------:R-:W-:Y:S01]  /*1110*/  FMUL R10, R25, R25 ;  /* 0x00000019190a7220 */ /* 0x000fe20000400000 */
[C---:B------:R-:W-:Y:S01]  /*1120*/  LOP3.LUT R14, R26.reuse, 0x1, RZ, 0xc0, !PT ;  /* 0x000000011a0e7812 */ /* 0x040fe200078ec0ff */
[----:B------:R-:W0:Y:S01]  /*1130*/  LDCU UR4, c[0x0][0x3d0] ;  /* 0x00007a00ff0477ac */ /* 0x000e220008000800 */
[----:B------:R-:W-:Y:S01]  /*1140*/  LOP3.LUT P1, RZ, R26, 0x2, RZ, 0xc0, !PT ;  /* 0x000000021aff7812 */ /* 0x000fe2000782c0ff */
[----:B------:R-:W-:Y:S01]  /*1150*/  FFMA R22, R10, R22, -0.0013887860113754868507 ;  /* 0xbab607ed0a167423 */ /* 0x000fe20000000016 */
[----:B------:R-:W-:Y:S01]  /*1160*/  ISETP.NE.U32.AND P0, PT, R14, 0x1, PT ;  /* 0x000000010e00780c */ /* 0x000fe20003f05070 */
[----:B------:R-:W-:-:S03]  /*1170*/  VIADD R7, R7, 0x1 ;  /* 0x0000000107077836 */ /* 0x000fc60000000000 */
[----:B------:R-:W-:Y:S02]  /*1180*/  FSEL R23, R23, 0.041666727513074874878, P0 ;  /* 0x3d2aaabb17177808 */ /* 0x000fe40000000000 */
[----:B------:R-:W-:Y:S02]  /*1190*/  FSEL R15, R22, -0.00019574658654164522886, !P0 ;  /* 0xb94d4153160f7808 */ /* 0x000fe40004000000 */
[----:B------:R-:W-:Y:S02]  /*11a0*/  FSEL R24, -R24, -0.4999999701976776123, P0 ;  /* 0xbeffffff18187808 */ /* 0x000fe40000000100 */
[----:B------:R-:W-:Y:S01]  /*11b0*/  FSEL R25, R25, 1, P0 ;  /* 0x3f80000019197808 */ /* 0x000fe20000000000 */
[----:B------:R-:W-:-:S04]  /*11c0*/  FFMA R15, R10, R15, R23 ;  /* 0x0000000f0a0f7223 */ /* 0x000fc80000000017 */
[C---:B------:R-:W-:Y:S01]  /*11d0*/  FFMA R15, R10.reuse, R15, R24 ;  /* 0x0000000f0a0f7223 */ /* 0x040fe20000000018 */
[----:B------:R-:W-:Y:S01]  /*11e0*/  FFMA R10, R10, R25, RZ ;  /* 0x000000190a0a7223 */ /* 0x000fe200000000ff */
[----:B0-----:R-:W-:-:S03]  /*11f0*/  ISETP.NE.AND P0, PT, R7, UR4, PT ;  /* 0x0000000407007c0c */ /* 0x001fc6000bf05270 */
[----:B------:R-:W-:-:S04]  /*1200*/  FFMA R10, R10, R15, R25 ;  /* 0x0000000f0a0a7223 */ /* 0x000fc80000000019 */
[----:B------:R-:W-:-:S04]  /*1210*/  @P1 FADD R10, RZ, -R10 ;  /* 0x8000000aff0a1221 */ /* 0x000fc80000000000 */
[-C--:B------:R-:W-:Y:S01]  /*1220*/  FMUL R14, R11, R10.reuse ;  /* 0x0000000a0b0e7220 */ /* 0x080fe20000400000 */
[----:B------:R-:W-:-:S03]  /*1230*/  FMUL R10, R9, R10 ;  /* 0x0000000a090a7220 */ /* 0x000fc60000400000 */
[-C--:B------:R-:W-:Y:S01]  /*1240*/  FFMA R9, R9, R8.reuse, -R14 ;  /* 0x0000000809097223 */ /* 0x080fe2000000080e */
[----:B------:R-:W-:-:S03]  /*1250*/  FFMA R10, R11, R8, R10 ;  /* 0x000000080b0a7223 */ /* 0x000fc6000000000a */
[----:B------:R-:W-:Y:S01]  /*1260*/  FADD R2, R9, R2 ;  /* 0x0000000209027221 */ /* 0x000fe20000000000 */
[----:B------:R-:W-:Y:S01]  /*1270*/  FADD R3, R10, R3 ;  /* 0x000000030a037221 */ /* 0x000fe20000000000 */
[----:B------:R-:W-:Y:S06]  /*1280*/  @P0 BRA `(.L_x_11) ;  /* 0xffffffec00bc0947 */ /* 0x000fec000383ffff */
.L_x_0:
[----:B------:R-:W0:Y:S08]  /*1290*/  LDC.64 R4, c[0x0][0x3d8] ;  /* 0x0000f600ff047b82 */ /* 0x000e300000000a00 */
[----:B------:R-:W1:Y:S01]  /*12a0*/  LDC.64 R6, c[0x0][0x3e0] ;  /* 0x0000f800ff067b82 */ /* 0x000e620000000a00 */
[----:B0-----:R-:W-:-:S05]  /*12b0*/  IMAD.WIDE R4, R0, 0x4, R4 ;  /* 0x0000000400047825 */ /* 0x001fca00078e0204 */
[----:B------:R-:W2:Y:S01]  /*12c0*/  LDG.E R9, desc[UR6][R4.64] ;  /* 0x0000000604097981 */ /* 0x000ea2000c1e1900 */
[----:B-1----:R-:W-:-:S04]  /*12d0*/  IMAD.WIDE R6, R0, 0x4, R6 ;  /* 0x0000000400067825 */ /* 0x002fc800078e0206 */
[----:B--2---:R-:W-:-:S05]  /*12e0*/  FADD R9, R9, R2 ;  /* 0x0000000209097221 */ /* 0x004fca0000000000 */
[----:B------:R-:W-:Y:S04]  /*12f0*/  STG.E desc[UR6][R4.64], R9 ;  /* 0x0000000904007986 */ /* 0x000fe8000c101906 */
[----:B------:R-:W2:Y:S02]  /*1300*/  LDG.E R0, desc[UR6][R6.64] ;  /* 0x0000000606007981 */ /* 0x000ea4000c1e1900 */
[----:B--2---:R-:W-:-:S05]  /*1310*/  FADD R3, R0, R3 ;  /* 0x0000000300037221 */ /* 0x004fca0000000000 */
[----:B------:R-:W-:Y:S01]  /*1320*/  STG.E desc[UR6][R6.64], R3 ;  /* 0x0000000306007986 */ /* 0x000fe2000c101906 */
[----:B------:R-:W-:Y:S05]  /*1330*/  EXIT ;  /* 0x000000000000794d */ /* 0x000fea0003800000 */
.L_x_12:
[----:B------:R-:W-:-:S00]  /*1340*/  BRA `(.L_x_12) ;  /* 0xfffffffc00fc7947 */ /* 0x000fc0000383ffff */
[----:B------:R-:W-:-:S00]  /*1350*/  NOP ;  /* 0x0000000000007918 */ /* 0x000fc00000000000 */
        /* <DEDUP_REMOVED lines=10> */
.L_x_13:


//--------------------- .nv.global.init           --------------------------
	.section	.nv.global.init,"aw",@progbits
	.align	4
.nv.global.init:
	.type		__cudart_i2opi_f,@object
	.size		__cudart_i2opi_f,(.L_0 - __cudart_i2opi_f)
__cudart_i2opi_f:
        /*0000*/ 	.byte	0x41, 0x90, 0x43, 0x3c, 0x99, 0x95, 0x62, 0xdb, 0xc0, 0xdd, 0x34, 0xf5, 0xd1, 0x57, 0x27, 0xfc
        /*0010*/ 	.byte	0x29, 0x15, 0x44, 0x4e, 0x6e, 0x83, 0xf9, 0xa2
.L_0:


//--------------------- .nv.shared.reserved.0     --------------------------
	.section	.nv.shared.reserved.0,"aw",@nobits
	.weak		__nv_reservedSMEM_offset_0_alias
	.size		__nv_reservedSMEM_offset_0_alias, 0, 64
	.other		__nv_reservedSMEM_offset_0_alias,@"STO_CUDA_RESERVED_SHARED STV_DEFAULT"
__nv_reservedSMEM_offset_0_alias:
	.zero		0
	.zero		64


//--------------------- .nv.constant0.fhd_accumulate_kernel --------------------------
	.section	.nv.constant0.fhd_accumulate_kernel,"a",@progbits
	.sectionflags	@""
	.align	4
.nv.constant0.fhd_accumulate_kernel:
	.zero		1000


//--------------------- SYMBOLS --------------------------

	.type		.nv.reservedSmem.offset0,@object
	.size		.nv.reservedSmem.offset0,0x4
